//
// Generated by NVIDIA NVVM Compiler
//
// Compiler Build ID: CL-36424714
// Cuda compilation tools, release 13.0, V13.0.88
// Based on NVVM 20.0.0
//

.version 9.0
.target sm_100
.address_size 64

	// .globl	_Z3sinPfS_i
.global .align 4 .b8 __cudart_i2opi_f[24] = {65, 144, 67, 60, 153, 149, 98, 219, 192, 221, 52, 245, 209, 87, 39, 252, 41, 21, 68, 78, 110, 131, 249, 162};

.visible .entry _Z3sinPfS_i(
	.param .u64 .ptr .align 1 _Z3sinPfS_i_param_0,
	.param .u64 .ptr .align 1 _Z3sinPfS_i_param_1,
	.param .u32 _Z3sinPfS_i_param_2
)
{
	.local .align 4 .b8 	__local_depot0[28];
	.reg .b64 	%SP;
	.reg .b64 	%SPL;
	.reg .pred 	%p<9>;
	.reg .b32 	%r<41>;
	.reg .b32 	%f<28>;
	.reg .b64 	%rd<29>;
	.reg .b64 	%fd<3>;

	mov.u64 	%SPL, __local_depot0;
	ld.param.u64 	%rd10, [_Z3sinPfS_i_param_0];
	ld.param.u64 	%rd9, [_Z3sinPfS_i_param_1];
	cvta.to.global.u64 	%rd11, %rd10;
	add.u64 	%rd1, %SPL, 0;
	mov.u32 	%r1, %tid.x;
	mul.wide.u32 	%rd13, %r1, 4;
	add.s64 	%rd14, %rd11, %rd13;
	ld.global.f32 	%f1, [%rd14];
	mul.f32 	%f7, %f1, 0f3F22F983;
	cvt.rni.s32.f32 	%r40, %f7;
	cvt.rn.f32.s32 	%f8, %r40;
	fma.rn.f32 	%f9, %f8, 0fBFC90FDA, %f1;
	fma.rn.f32 	%f10, %f8, 0fB3A22168, %f9;
	fma.rn.f32 	%f27, %f8, 0fA7C234C5, %f10;
	abs.f32 	%f3, %f1;
	setp.ltu.f32 	%p1, %f3, 0f47CE4780;
	@%p1 bra 	$L__BB0_8;
	setp.neu.f32 	%p2, %f3, 0f7F800000;
	@%p2 bra 	$L__BB0_3;
	mov.f32 	%f13, 0f00000000;
	mul.rn.f32 	%f27, %f1, %f13;
	mov.b32 	%r40, 0;
	bra.uni 	$L__BB0_8;
$L__BB0_3:
	mov.b32 	%r3, %f1;
	shl.b32 	%r17, %r3, 8;
	or.b32  	%r4, %r17, -2147483648;
	mov.b64 	%rd28, 0;
	mov.b32 	%r37, 0;
	mov.u64 	%rd26, __cudart_i2opi_f;
	mov.u64 	%rd27, %rd1;
$L__BB0_4:
	.pragma "nounroll";
	ld.global.nc.u32 	%r18, [%rd26];
	mad.wide.u32 	%rd17, %r18, %r4, %rd28;
	shr.u64 	%rd28, %rd17, 32;
	st.local.u32 	[%rd27], %rd17;
	add.s32 	%r37, %r37, 1;
	add.s64 	%rd27, %rd27, 4;
	add.s64 	%rd26, %rd26, 4;
	setp.ne.s32 	%p3, %r37, 6;
	@%p3 bra 	$L__BB0_4;
	shr.u32 	%r19, %r3, 23;
	st.local.u32 	[%rd1+24], %rd28;
	and.b32  	%r7, %r19, 31;
	and.b32  	%r20, %r19, 224;
	add.s32 	%r21, %r20, -128;
	shr.u32 	%r22, %r21, 5;
	mul.wide.u32 	%rd18, %r22, 4;
	sub.s64 	%rd8, %rd1, %rd18;
	ld.local.u32 	%r38, [%rd8+24];
	ld.local.u32 	%r39, [%rd8+20];
	setp.eq.s32 	%p4, %r7, 0;
	@%p4 bra 	$L__BB0_7;
	shf.l.wrap.b32 	%r38, %r39, %r38, %r7;
	ld.local.u32 	%r23, [%rd8+16];
	shf.l.wrap.b32 	%r39, %r23, %r39, %r7;
$L__BB0_7:
	shr.u32 	%r24, %r38, 30;
	shf.l.wrap.b32 	%r25, %r39, %r38, 2;
	shl.b32 	%r26, %r39, 2;
	shr.u32 	%r27, %r25, 31;
	add.s32 	%r28, %r27, %r24;
	neg.s32 	%r29, %r28;
	setp.lt.s32 	%p5, %r3, 0;
	selp.b32 	%r40, %r29, %r28, %p5;
	xor.b32  	%r30, %r25, %r3;
	shr.s32 	%r31, %r25, 31;
	xor.b32  	%r32, %r31, %r25;
	xor.b32  	%r33, %r31, %r26;
	cvt.u64.u32 	%rd19, %r32;
	shl.b64 	%rd20, %rd19, 32;
	cvt.u64.u32 	%rd21, %r33;
	or.b64  	%rd22, %rd20, %rd21;
	cvt.rn.f64.s64 	%fd1, %rd22;
	mul.f64 	%fd2, %fd1, 0d3BF921FB54442D19;
	cvt.rn.f32.f64 	%f11, %fd2;
	neg.f32 	%f12, %f11;
	setp.lt.s32 	%p6, %r30, 0;
	selp.f32 	%f27, %f12, %f11, %p6;
$L__BB0_8:
	cvta.to.global.u64 	%rd23, %rd9;
	mul.rn.f32 	%f14, %f27, %f27;
	and.b32  	%r35, %r40, 1;
	setp.eq.b32 	%p7, %r35, 1;
	selp.f32 	%f15, 0f3F800000, %f27, %p7;
	fma.rn.f32 	%f16, %f14, %f15, 0f00000000;
	fma.rn.f32 	%f17, %f14, 0f37CBAC00, 0fBAB607ED;
	selp.f32 	%f18, %f17, 0fB94D4153, %p7;
	selp.f32 	%f19, 0f3D2AAABB, 0f3C0885E4, %p7;
	fma.rn.f32 	%f20, %f18, %f14, %f19;
	selp.f32 	%f21, 0fBEFFFFFF, 0fBE2AAAA8, %p7;
	fma.rn.f32 	%f22, %f20, %f14, %f21;
	fma.rn.f32 	%f23, %f22, %f16, %f15;
	and.b32  	%r36, %r40, 2;
	setp.eq.s32 	%p8, %r36, 0;
	mov.f32 	%f24, 0f00000000;
	sub.f32 	%f25, %f24, %f23;
	selp.f32 	%f26, %f23, %f25, %p8;
	add.s64 	%rd25, %rd23, %rd13;
	st.global.f32 	[%rd25], %f26;
	ret;

}


// ===== COMPILED SASS (sm_100) =====

	.target	sm_100

	.elftype	@"ET_EXEC"


//--------------------- .note.nv.tkinfo           --------------------------
	.section	.note.nv.tkinfo,"",@"SHT_NOTE"
	.sectionflags	@"SHF_NOTE_NV_TKINFO"
	.tkinfo
        /*0018*/ 	.word	0x00000002
        /*0030*/ 	.string	""
        /*0030*/ 	.string	"ptxas"
        /*0030*/ 	.string	"Cuda compilation tools, release 13.0, V13.0.88"
        /*0030*/ 	.string	"Build cuda_13.0.r13.0/compiler.36424714_0"
        /*0030*/ 	.string	"-arch sm_100 -m 64 "



//--------------------- .note.nv.cuinfo           --------------------------
	.section	.note.nv.cuinfo,"",@"SHT_NOTE"
	.sectionflags	@"SHF_NOTE_NV_CUINFO"
        /*0018*/ 	.short	0x0002
        /*001a*/ 	.short	0x0064
        /*001c*/ 	.short	0x0082
	.zero		2


//--------------------- .nv.info                  --------------------------
	.section	.nv.info,"",@"SHT_CUDA_INFO"
	.align	4


	//----- nvinfo : EIATTR_REGCOUNT
	.align		4
        /*0000*/ 	.byte	0x04, 0x2f
        /*0002*/ 	.short	(.L_2 - .L_1)
	.align		4
.L_1:
        /*0004*/ 	.word	index@(_Z3sinPfS_i)
        /*0008*/ 	.word	0x00000012


	//----- nvinfo : EIATTR_FRAME_SIZE
	.align		4
.L_2:
        /*000c*/ 	.byte	0x04, 0x11
        /*000e*/ 	.short	(.L_4 - .L_3)
	.align		4
.L_3:
        /*0010*/ 	.word	index@(_Z3sinPfS_i)
        /*0014*/ 	.word	0x00000000


	//----- nvinfo : EIATTR_MIN_STACK_SIZE
	.align		4
.L_4:
        /*0018*/ 	.byte	0x04, 0x12
        /*001a*/ 	.short	(.L_6 - .L_5)
	.align		4
.L_5:
        /*001c*/ 	.word	index@(_Z3sinPfS_i)
        /*0020*/ 	.word	0x00000000
.L_6:


//--------------------- .nv.compat                --------------------------
	.section	.nv.compat,"",@"SHT_CUDA_COMPAT_INFO"
	.align	4
        /*0000*/ 	.byte	0x02, 0x09, 0x00, 0x00, 0x02, 0x02, 0x01, 0x00, 0x02, 0x05, 0x05, 0x00, 0x03, 0x07, 0x01, 0x01
        /*0010*/ 	.byte	0x02, 0x03, 0x00, 0x00, 0x02, 0x06, 0x01, 0x00, 0x04, 0x0b, 0x08, 0x00, 0x01, 0x00, 0x00, 0x00
        /*0020*/ 	.byte	0x00, 0x00, 0x00, 0x00


//--------------------- .nv.info._Z3sinPfS_i      --------------------------
	.section	.nv.info._Z3sinPfS_i,"",@"SHT_CUDA_INFO"
	.sectionflags	@""
	.align	4


	//----- nvinfo : EIATTR_CUDA_API_VERSION
	.align		4
        /*0000*/ 	.byte	0x04, 0x37
        /*0002*/ 	.short	(.L_8 - .L_7)
.L_7:
        /*0004*/ 	.word	0x00000082


	//----- nvinfo : EIATTR_KPARAM_INFO
	.align		4
.L_8:
        /*0008*/ 	.byte	0x04, 0x17
        /*000a*/ 	.short	(.L_10 - .L_9)
.L_9:
        /*000c*/ 	.word	0x00000000
        /*0010*/ 	.short	0x0002
        /*0012*/ 	.short	0x0010
        /*0014*/ 	.byte	0x00, 0xf0, 0x11, 0x00


	//----- nvinfo : EIATTR_KPARAM_INFO
	.align		4
.L_10:
        /*0018*/ 	.byte	0x04, 0x17
        /*001a*/ 	.short	(.L_12 - .L_11)
.L_11:
        /*001c*/ 	.word	0x00000000
        /*0020*/ 	.short	0x0001
        /*0022*/ 	.short	0x0008
        /*0024*/ 	.byte	0x00, 0xf5, 0x21, 0x00


	//----- nvinfo : EIATTR_KPARAM_INFO
	.align		4
.L_12:
        /*0028*/ 	.byte	0x04, 0x17
        /*002a*/ 	.short	(.L_14 - .L_13)
.L_13:
        /*002c*/ 	.word	0x00000000
        /*0030*/ 	.short	0x0000
        /*0032*/ 	.short	0x0000
        /*0034*/ 	.byte	0x00, 0xf5, 0x21, 0x00


	//----- nvinfo : EIATTR_SPARSE_MMA_MASK
	.align		4
.L_14:
        /*0038*/ 	.byte	0x03, 0x50
        /*003a*/ 	.short	0x0000


	//----- nvinfo : EIATTR_MAXREG_COUNT
	.align		4
        /*003c*/ 	.byte	0x03, 0x1b
        /*003e*/ 	.short	0x00ff


	//----- nvinfo : EIATTR_MERCURY_ISA_VERSION
	.align		4
        /*0040*/ 	.byte	0x03, 0x5f
        /*0042*/ 	.short	0x0101


	//----- nvinfo : EIATTR_VRC_CTA_INIT_COUNT
	.align		4
        /*0044*/ 	.byte	0x02, 0x4a
	.zero		1
	.zero		1


	//----- nvinfo : EIATTR_EXIT_INSTR_OFFSETS
	.align		4
        /*0048*/ 	.byte	0x04, 0x1c
        /*004a*/ 	.short	(.L_16 - .L_15)


	//   ....[0]....
.L_15:
        /*004c*/ 	.word	0x00000840


	//----- nvinfo : EIATTR_CRS_STACK_SIZE
	.align		4
.L_16:
        /*0050*/ 	.byte	0x04, 0x1e
        /*0052*/ 	.short	(.L_18 - .L_17)
.L_17:
        /*0054*/ 	.word	0x00000000


	//----- nvinfo : EIATTR_CBANK_PARAM_SIZE
	.align		4
.L_18:
        /*0058*/ 	.byte	0x03, 0x19
        /*005a*/ 	.short	0x0014


	//----- nvinfo : EIATTR_PARAM_CBANK
	.align		4
        /*005c*/ 	.byte	0x04, 0x0a
        /*005e*/ 	.short	(.L_20 - .L_19)
	.align		4
.L_19:
        /*0060*/ 	.word	index@(.nv.constant0._Z3sinPfS_i)
        /*0064*/ 	.short	0x0380
        /*0066*/ 	.short	0x0014


	//----- nvinfo : EIATTR_SW_WAR
	.align		4
.L_20:
        /*0068*/ 	.byte	0x04, 0x36
        /*006a*/ 	.short	(.L_22 - .L_21)
.L_21:
        /*006c*/ 	.word	0x00000008
.L_22:


//--------------------- .nv.callgraph             --------------------------
	.section	.nv.callgraph,"",@"SHT_CUDA_CALLGRAPH"
	.align	4
	.sectionentsize	8
	.align		4
        /*0000*/ 	.word	0x00000000
	.align		4
        /*0004*/ 	.word	0xffffffff
	.align		4
        /*0008*/ 	.word	0x00000000
	.align		4
        /*000c*/ 	.word	0xfffffffe
	.align		4
        /*0010*/ 	.word	0x00000000
	.align		4
        /*0014*/ 	.word	0xfffffffd
	.align		4
        /*0018*/ 	.word	0x00000000
	.align		4
        /*001c*/ 	.word	0xfffffffc


//--------------------- .nv.constant4             --------------------------
	.section	.nv.constant4,"a",@progbits
	.align	8
	.align		8
.nv.constant4:
        /*0000*/ 	.dword	__cudart_i2opi_f


//--------------------- .text._Z3sinPfS_i         --------------------------
	.section	.text._Z3sinPfS_i,"ax",@progbits
	.align	128
        .global         _Z3sinPfS_i
        .type           _Z3sinPfS_i,@function
        .size           _Z3sinPfS_i,(.L_x_6 - _Z3sinPfS_i)
        .other          _Z3sinPfS_i,@"STO_CUDA_ENTRY STV_DEFAULT"
_Z3sinPfS_i:
.text._Z3sinPfS_i:
[----:B------:R-:W-:Y:S01]  /*0000*/  LDC R1, c[0x0][0x37c] ;  /* 0x0000df00ff017b82 */ /* 0x000fe20000000800 */
[----:B------:R-:W0:Y:S07]  /*0010*/  S2R R2, SR_TID.X ;  /* 0x0000000000027919 */ /* 0x000e2e0000002100 */
[----:B------:R-:W0:Y:S01]  /*0020*/  LDC.64 R4, c[0x0][0x380] ;  /* 0x0000e000ff047b82 */ /* 0x000e220000000a00 */
[----:B------:R-:W1:Y:S01]  /*0030*/  LDCU.64 UR6, c[0x0][0x358] ;  /* 0x00006b00ff0677ac */ /* 0x000e620008000a00 */
[----:B0-----:R-:W-:-:S05]  /*0040*/  IMAD.WIDE.U32 R4, R2, 0x4, R4 ;  /* 0x0000000402047825 */ /* 0x001fca00078e0004 */
[----:B-1----:R-:W2:Y:S01]  /*0050*/  LDG.E R0, desc[UR6][R4.64] ;  /* 0x0000000604007981 */ /* 0x002ea2000c1e1900 */
[----:B------:R-:W-:Y:S01]  /*0060*/  BSSY.RECONVERGENT B0, `(.L_x_0) ;  /* 0x0000069000007945 */ /* 0x000fe20003800200 */
[C---:B--2---:R-:W-:Y:S01]  /*0070*/  FMUL R3, R0.reuse, 0.63661974668502807617 ;  /* 0x3f22f98300037820 */ /* 0x044fe20000400000 */
[----:B------:R-:W-:-:S05]  /*0080*/  FSETP.GE.AND P0, PT, |R0|, 105615, PT ;  /* 0x47ce47800000780b */ /* 0x000fca0003f06200 */
[----:B------:R-:W0:Y:S02]  /*0090*/  F2I.NTZ R3, R3 ;  /* 0x0000000300037305 */ /* 0x000e240000203100 */
[----:B0-----:R-:W-:-:S05]  /*00a0*/  I2FP.F32.S32 R7, R3 ;  /* 0x0000000300077245 */ /* 0x001fca0000201400 */
[----:B------:R-:W-:-:S04]  /*00b0*/  FFMA R6, R7, -1.5707962512969970703, R0 ;  /* 0xbfc90fda07067823 */ /* 0x000fc80000000000 */
[----:B------:R-:W-:-:S04]  /*00c0*/  FFMA R6, R7, -7.5497894158615963534e-08, R6 ;  /* 0xb3a2216807067823 */ /* 0x000fc80000000006 */
[----:B------:R-:W-:Y:S01]  /*00d0*/  FFMA R6, R7, -5.3903029534742383927e-15, R6 ;  /* 0xa7c234c507067823 */ /* 0x000fe20000000006 */
[----:B------:R-:W-:Y:S06]  /*00e0*/  @!P0 BRA `(.L_x_1) ;  /* 0x0000000400808947 */ /* 0x000fec0003800000 */
[----:B------:R-:W-:-:S13]  /*00f0*/  FSETP.NEU.AND P0, PT, |R0|, +INF , PT ;  /* 0x7f8000000000780b */ /* 0x000fda0003f0d200 */
[----:B------:R-:W-:Y:S01]  /*0100*/  @!P0 FMUL R6, RZ, R0 ;  /* 0x00000000ff068220 */ /* 0x000fe20000400000 */
[----:B------:R-:W-:Y:S01]  /*0110*/  @!P0 IMAD.MOV.U32 R3, RZ, RZ, RZ ;  /* 0x000000ffff038224 */ /* 0x000fe200078e00ff */
[----:B------:R-:W-:Y:S06]  /*0120*/  @!P0 BRA `(.L_x_1) ;  /* 0x0000000400708947 */ /* 0x000fec0003800000 */
[----:B------:R-:W-:Y:S01]  /*0130*/  IMAD.SHL.U32 R3, R0, 0x100, RZ ;  /* 0x0000010000037824 */ /* 0x000fe200078e00ff */
[----:B------:R-:W0:Y:S01]  /*0140*/  LDCU.64 UR8, c[0x4][URZ] ;  /* 0x01000000ff0877ac */ /* 0x000e220008000a00 */
[----:B------:R-:W-:Y:S02]  /*0150*/  IMAD.MOV.U32 R11, RZ, RZ, RZ ;  /* 0x000000ffff0b7224 */ /* 0x000fe400078e00ff */
[----:B------:R-:W-:Y:S01]  /*0160*/  IMAD.MOV.U32 R8, RZ, RZ, RZ ;  /* 0x000000ffff087224 */ /* 0x000fe200078e00ff */
[----:B------:R-:W-:Y:S01]  /*0170*/  LOP3.LUT R3, R3, 0x80000000, RZ, 0xfc, !PT ;  /* 0x8000000003037812 */ /* 0x000fe200078efcff */
[----:B------:R-:W-:Y:S01]  /*0180*/  UMOV UR5, URZ ;  /* 0x000000ff00057c82 */ /* 0x000fe20008000000 */
[----:B------:R-:W-:-:S05]  /*0190*/  UMOV UR4, URZ ;  /* 0x000000ff00047c82 */ /* 0x000fca0008000000 */
.L_x_2:
[----:B0-----:R-:W-:Y:S01]  /*01a0*/  IMAD.U32 R6, RZ, RZ, UR8 ;  /* 0x00000008ff067e24 */ /* 0x001fe2000f8e00ff */
[----:B------:R-:W-:-:S05]  /*01b0*/  MOV R7, UR9 ;  /* 0x0000000900077c02 */ /* 0x000fca0008000f00 */
[----:B------:R-:W2:Y:S01]  /*01c0*/  LDG.E.CONSTANT R4, desc[UR6][R6.64] ;  /* 0x0000000606047981 */ /* 0x000ea2000c1e9900 */
[----:B------:R-:W-:Y:S01]  /*01d0*/  UIADD3 UR4, UPT, UPT, UR4, 0x1, URZ ;  /* 0x0000000104047890 */ /* 0x000fe2000fffe0ff */
[C---:B------:R-:W-:Y:S01]  /*01e0*/  ISETP.EQ.AND P0, PT, R8.reuse, RZ, PT ;  /* 0x000000ff0800720c */ /* 0x040fe20003f02270 */
[----:B------:R-:W-:Y:S01]  /*01f0*/  UIADD3 UR8, UP1, UPT, UR8, 0x4, URZ ;  /* 0x0000000408087890 */ /* 0x000fe2000ff3e0ff */
[C---:B------:R-:W-:Y:S01]  /*0200*/  ISETP.EQ.AND P1, PT, R8.reuse, 0x4, PT ;  /* 0x000000040800780c */ /* 0x040fe20003f22270 */
[----:B------:R-:W-:Y:S01]  /*0210*/  UISETP.NE.AND UP0, UPT, UR4, 0x6, UPT ;  /* 0x000000060400788c */ /* 0x000fe2000bf05270 */
[C---:B------:R-:W-:Y:S01]  /*0220*/  ISETP.EQ.AND P2, PT, R8.reuse, 0x8, PT ;  /* 0x000000080800780c */ /* 0x040fe20003f42270 */
[----:B------:R-:W-:Y:S01]  /*0230*/  UIADD3.X UR9, UPT, UPT, URZ, UR9, URZ, UP1, !UPT ;  /* 0x00000009ff097290 */ /* 0x000fe20008ffe4ff */
[C---:B------:R-:W-:Y:S02]  /*0240*/  ISETP.EQ.AND P3, PT, R8.reuse, 0xc, PT ;  /* 0x0000000c0800780c */ /* 0x040fe40003f62270 */
[----:B------:R-:W-:-:S02]  /*0250*/  ISETP.EQ.AND P4, PT, R8, 0x10, PT ;  /* 0x000000100800780c */ /* 0x000fc40003f82270 */
[C---:B------:R-:W-:Y:S01]  /*0260*/  ISETP.EQ.AND P5, PT, R8.reuse, 0x14, PT ;  /* 0x000000140800780c */ /* 0x040fe20003fa2270 */
[----:B------:R-:W-:Y:S02]  /*0270*/  VIADD R8, R8, 0x4 ;  /* 0x0000000408087836 */ /* 0x000fe40000000000 */
[----:B--2---:R-:W-:-:S03]  /*0280*/  IMAD.WIDE.U32 R4, R4, R3, RZ ;  /* 0x0000000304047225 */ /* 0x004fc600078e00ff */
[----:B------:R-:W-:-:S04]  /*0290*/  IADD3 R4, P6, PT, R4, R11, RZ ;  /* 0x0000000b04047210 */ /* 0x000fc80007fde0ff */
[----:B------:R-:W-:Y:S01]  /*02a0*/  IADD3.X R11, PT, PT, R5, UR5, RZ, P6, !PT ;  /* 0x00000005050b7c10 */ /* 0x000fe2000b7fe4ff */
[--C-:B------:R-:W-:Y:S01]  /*02b0*/  @P0 IMAD.MOV.U32 R9, RZ, RZ, R4.reuse ;  /* 0x000000ffff090224 */ /* 0x100fe200078e0004 */
[----:B------:R-:W-:Y:S01]  /*02c0*/  @P4 MOV R14, R4 ;  /* 0x00000004000e4202 */ /* 0x000fe20000000f00 */
[--C-:B------:R-:W-:Y:S02]  /*02d0*/  @P1 IMAD.MOV.U32 R10, RZ, RZ, R4.reuse ;  /* 0x000000ffff0a1224 */ /* 0x100fe400078e0004 */
[--C-:B------:R-:W-:Y:S02]  /*02e0*/  @P2 IMAD.MOV.U32 R12, RZ, RZ, R4.reuse ;  /* 0x000000ffff0c2224 */ /* 0x100fe400078e0004 */
[--C-:B------:R-:W-:Y:S02]  /*02f0*/  @P3 IMAD.MOV.U32 R13, RZ, RZ, R4.reuse ;  /* 0x000000ffff0d3224 */ /* 0x100fe400078e0004 */
[----:B------:R-:W-:Y:S01]  /*0300*/  @P5 IMAD.MOV.U32 R15, RZ, RZ, R4 ;  /* 0x000000ffff0f5224 */ /* 0x000fe200078e0004 */
[----:B------:R-:W-:Y:S06]  /*0310*/  BRA.U UP0, `(.L_x_2) ;  /* 0xfffffffd00a07547 */ /* 0x000fec000b83ffff */
[----:B------:R-:W-:Y:S01]  /*0320*/  SHF.R.U32.HI R3, RZ, 0x17, R0 ;  /* 0x00000017ff037819 */ /* 0x000fe20000011600 */
[----:B------:R-:W-:Y:S03]  /*0330*/  BSSY.RECONVERGENT B1, `(.L_x_3) ;  /* 0x0000029000017945 */ /* 0x000fe60003800200 */
[C---:B------:R-:W-:Y:S02]  /*0340*/  LOP3.LUT R4, R3.reuse, 0xe0, RZ, 0xc0, !PT ;  /* 0x000000e003047812 */ /* 0x040fe400078ec0ff */
[----:B------:R-:W-:-:S03]  /*0350*/  LOP3.LUT P6, RZ, R3, 0x1f, RZ, 0xc0, !PT ;  /* 0x0000001f03ff7812 */ /* 0x000fc600078cc0ff */
[----:B------:R-:W-:-:S05]  /*0360*/  VIADD R4, R4, 0xffffff80 ;  /* 0xffffff8004047836 */ /* 0x000fca0000000000 */
[----:B------:R-:W-:-:S05]  /*0370*/  SHF.R.U32.HI R4, RZ, 0x5, R4 ;  /* 0x00000005ff047819 */ /* 0x000fca0000011604 */
[----:B------:R-:W-:-:S05]  /*0380*/  IMAD.U32 R6, R4, -0x4, RZ ;  /* 0xfffffffc04067824 */ /* 0x000fca00078e00ff */
[C---:B------:R-:W-:Y:S02]  /*0390*/  ISETP.EQ.AND P3, PT, R6.reuse, -0x18, PT ;  /* 0xffffffe80600780c */ /* 0x040fe40003f62270 */
[C---:B------:R-:W-:Y:S02]  /*03a0*/  ISETP.EQ.AND P4, PT, R6.reuse, -0x14, PT ;  /* 0xffffffec0600780c */ /* 0x040fe40003f82270 */
[C---:B------:R-:W-:Y:S02]  /*03b0*/  ISETP.EQ.AND P2, PT, R6.reuse, -0x10, PT ;  /* 0xfffffff00600780c */ /* 0x040fe40003f42270 */
[C---:B------:R-:W-:Y:S02]  /*03c0*/  ISETP.EQ.AND P1, PT, R6.reuse, -0xc, PT ;  /* 0xfffffff40600780c */ /* 0x040fe40003f22270 */
[C---:B------:R-:W-:Y:S02]  /*03d0*/  ISETP.EQ.AND P0, PT, R6.reuse, -0x8, PT ;  /* 0xfffffff80600780c */ /* 0x040fe40003f02270 */
[----:B------:R-:W-:-:S03]  /*03e0*/  ISETP.EQ.AND P5, PT, R6, RZ, PT ;  /* 0x000000ff0600720c */ /* 0x000fc60003fa2270 */
[----:B------:R-:W-:Y:S02]  /*03f0*/  @P3 MOV R4, R9 ;  /* 0x0000000900043202 */ /* 0x000fe40000000f00 */
[C---:B------:R-:W-:Y:S01]  /*0400*/  ISETP.EQ.AND P3, PT, R6.reuse, -0x4, PT ;  /* 0xfffffffc0600780c */ /* 0x040fe20003f62270 */
[----:B------:R-:W-:Y:S02]  /*0410*/  @P4 IMAD.MOV.U32 R5, RZ, RZ, R9 ;  /* 0x000000ffff054224 */ /* 0x000fe400078e0009 */
[----:B------:R-:W-:Y:S01]  /*0420*/  @P4 IMAD.MOV.U32 R4, RZ, RZ, R10 ;  /* 0x000000ffff044224 */ /* 0x000fe200078e000a */
[----:B------:R-:W-:Y:S01]  /*0430*/  ISETP.EQ.AND P4, PT, R6, 0x4, PT ;  /* 0x000000040600780c */ /* 0x000fe20003f82270 */
[----:B------:R-:W-:Y:S02]  /*0440*/  @P2 IMAD.MOV.U32 R4, RZ, RZ, R12 ;  /* 0x000000ffff042224 */ /* 0x000fe400078e000c */
[----:B------:R-:W-:Y:S02]  /*0450*/  @P1 IMAD.MOV.U32 R4, RZ, RZ, R13 ;  /* 0x000000ffff041224 */ /* 0x000fe400078e000d */
[----:B------:R-:W-:-:S02]  /*0460*/  @P0 IMAD.MOV.U32 R4, RZ, RZ, R14 ;  /* 0x000000ffff040224 */ /* 0x000fc400078e000e */
[----:B------:R-:W-:Y:S01]  /*0470*/  @P2 IMAD.MOV.U32 R5, RZ, RZ, R10 ;  /* 0x000000ffff052224 */ /* 0x000fe200078e000a */
[----:B------:R-:W-:Y:S01]  /*0480*/  @P1 MOV R5, R12 ;  /* 0x0000000c00051202 */ /* 0x000fe20000000f00 */
[----:B------:R-:W-:Y:S01]  /*0490*/  @P0 IMAD.MOV.U32 R5, RZ, RZ, R13 ;  /* 0x000000ffff050224 */ /* 0x000fe200078e000d */
[----:B------:R-:W-:Y:S01]  /*04a0*/  @P3 MOV R4, R15 ;  /* 0x0000000f00043202 */ /* 0x000fe20000000f00 */
[----:B------:R-:W-:Y:S02]  /*04b0*/  @P5 IMAD.MOV.U32 R4, RZ, RZ, R11 ;  /* 0x000000ffff045224 */ /* 0x000fe400078e000b */
[----:B------:R-:W-:Y:S02]  /*04c0*/  @P3 IMAD.MOV.U32 R5, RZ, RZ, R14 ;  /* 0x000000ffff053224 */ /* 0x000fe400078e000e */
[----:B------:R-:W-:Y:S02]  /*04d0*/  @P5 IMAD.MOV.U32 R5, RZ, RZ, R15 ;  /* 0x000000ffff055224 */ /* 0x000fe400078e000f */
[----:B------:R-:W-:-:S02]  /*04e0*/  @P4 IMAD.MOV.U32 R5, RZ, RZ, R11 ;  /* 0x000000ffff054224 */ /* 0x000fc400078e000b */
[----:B------:R-:W-:Y:S01]  /*04f0*/  IMAD.MOV.U32 R8, RZ, RZ, R4 ;  /* 0x000000ffff087224 */ /* 0x000fe200078e0004 */
[----:B------:R-:W-:Y:S06]  /*0500*/  @!P6 BRA `(.L_x_4) ;  /* 0x00000000002ce947 */ /* 0x000fec0003800000 */
[----:B------:R-:W-:Y:S01]  /*0510*/  @P2 MOV R4, R9 ;  /* 0x0000000900042202 */ /* 0x000fe20000000f00 */
[----:B------:R-:W-:Y:S01]  /*0520*/  @P1 IMAD.MOV.U32 R4, RZ, RZ, R10 ;  /* 0x000000ffff041224 */ /* 0x000fe200078e000a */
[----:B------:R-:W-:Y:S01]  /*0530*/  LOP3.LUT R3, R3, 0x1f, RZ, 0xc0, !PT ;  /* 0x0000001f03037812 */ /* 0x000fe200078ec0ff */
[----:B------:R-:W-:Y:S01]  /*0540*/  @P0 IMAD.MOV.U32 R4, RZ, RZ, R12 ;  /* 0x000000ffff040224 */ /* 0x000fe200078e000c */
[----:B------:R-:W-:Y:S01]  /*0550*/  ISETP.EQ.AND P0, PT, R6, 0x8, PT ;  /* 0x000000080600780c */ /* 0x000fe20003f02270 */
[----:B------:R-:W-:Y:S01]  /*0560*/  @P3 IMAD.MOV.U32 R4, RZ, RZ, R13 ;  /* 0x000000ffff043224 */ /* 0x000fe200078e000d */
[----:B------:R-:W-:Y:S01]  /*0570*/  SHF.L.W.U32.HI R8, R5, R3, R8 ;  /* 0x0000000305087219 */ /* 0x000fe20000010e08 */
[----:B------:R-:W-:Y:S01]  /*0580*/  @P5 IMAD.MOV.U32 R4, RZ, RZ, R14 ;  /* 0x000000ffff045224 */ /* 0x000fe200078e000e */
[----:B------:R-:W-:-:S09]  /*0590*/  @P4 MOV R4, R15 ;  /* 0x0000000f00044202 */ /* 0x000fd20000000f00 */
[----:B------:R-:W-:-:S05]  /*05a0*/  @P0 IMAD.MOV.U32 R4, RZ, RZ, R11 ;  /* 0x000000ffff040224 */ /* 0x000fca00078e000b */
[----:B------:R-:W-:-:S07]  /*05b0*/  SHF.L.W.U32.HI R5, R4, R3, R5 ;  /* 0x0000000304057219 */ /* 0x000fce0000010e05 */
.L_x_4:
[----:B------:R-:W-:Y:S05]  /*05c0*/  BSYNC.RECONVERGENT B1 ;  /* 0x0000000000017941 */ /* 0x000fea0003800200 */
.L_x_3:
[C---:B------:R-:W-:Y:S01]  /*05d0*/  SHF.L.W.U32.HI R9, R5.reuse, 0x2, R8 ;  /* 0x0000000205097819 */ /* 0x040fe20000010e08 */
[----:B------:R-:W-:Y:S01]  /*05e0*/  IMAD.SHL.U32 R5, R5, 0x4, RZ ;  /* 0x0000000405057824 */ /* 0x000fe200078e00ff */
[----:B------:R-:W-:Y:S01]  /*05f0*/  UMOV UR4, 0x54442d19 ;  /* 0x54442d1900047882 */ /* 0x000fe20000000000 */
[----:B------:R-:W-:Y:S01]  /*0600*/  UMOV UR5, 0x3bf921fb ;  /* 0x3bf921fb00057882 */ /* 0x000fe20000000000 */
[----:B------:R-:W-:Y:S02]  /*0610*/  SHF.R.S32.HI R4, RZ, 0x1f, R9 ;  /* 0x0000001fff047819 */ /* 0x000fe40000011409 */
[----:B------:R-:W-:Y:S02]  /*0620*/  ISETP.GE.AND P0, PT, R0, RZ, PT ;  /* 0x000000ff0000720c */ /* 0x000fe40003f06270 */
[C---:B------:R-:W-:Y:S02]  /*0630*/  LOP3.LUT R6, R4.reuse, R5, RZ, 0x3c, !PT ;  /* 0x0000000504067212 */ /* 0x040fe400078e3cff */
[----:B------:R-:W-:-:S02]  /*0640*/  LOP3.LUT R7, R4, R9, RZ, 0x3c, !PT ;  /* 0x0000000904077212 */ /* 0x000fc400078e3cff */
[----:B------:R-:W-:Y:S02]  /*0650*/  SHF.R.U32.HI R3, RZ, 0x1e, R8 ;  /* 0x0000001eff037819 */ /* 0x000fe40000011608 */
[----:B------:R-:W0:Y:S01]  /*0660*/  I2F.F64.S64 R4, R6 ;  /* 0x0000000600047312 */ /* 0x000e220000301c00 */
[C---:B------:R-:W-:Y:S02]  /*0670*/  LOP3.LUT R0, R9.reuse, R0, RZ, 0x3c, !PT ;  /* 0x0000000009007212 */ /* 0x040fe400078e3cff */
[----:B------:R-:W-:Y:S02]  /*0680*/  LEA.HI R3, R9, R3, RZ, 0x1 ;  /* 0x0000000309037211 */ /* 0x000fe400078f08ff */
[----:B------:R-:W-:-:S03]  /*0690*/  ISETP.GE.AND P1, PT, R0, RZ, PT ;  /* 0x000000ff0000720c */ /* 0x000fc60003f26270 */
[----:B------:R-:W-:-:S04]  /*06a0*/  IMAD.MOV R0, RZ, RZ, -R3 ;  /* 0x000000ffff007224 */ /* 0x000fc800078e0a03 */
[----:B------:R-:W-:Y:S01]  /*06b0*/  @!P0 IMAD.MOV.U32 R3, RZ, RZ, R0 ;  /* 0x000000ffff038224 */ /* 0x000fe200078e0000 */
[----:B0-----:R-:W-:-:S10]  /*06c0*/  DMUL R4, R4, UR4 ;  /* 0x0000000404047c28 */ /* 0x001fd40008000000 */
[----:B------:R-:W0:Y:S02]  /*06d0*/  F2F.F32.F64 R4, R4 ;  /* 0x0000000400047310 */ /* 0x000e240000301000 */
[----:B0-----:R-:W-:-:S07]  /*06e0*/  FSEL R6, -R4, R4, !P1 ;  /* 0x0000000404067208 */ /* 0x001fce0004800100 */
.L_x_1:
[----:B------:R-:W-:Y:S05]  /*06f0*/  BSYNC.RECONVERGENT B0 ;  /* 0x0000000000007941 */ /* 0x000fea0003800200 */
.L_x_0:
[----:B------:R-:W-:Y:S01]  /*0700*/  MOV R0, 0x37cbac00 ;  /* 0x37cbac0000007802 */ /* 0x000fe20000000f00 */
[----:B------:R-:W-:Y:S01]  /*0710*/  FMUL R7, R6, R6 ;  /* 0x0000000606077220 */ /* 0x000fe20000400000 */
[----:B------:R-:W-:Y:S01]  /*0720*/  LOP3.LUT R8, R3, 0x1, RZ, 0xc0, !PT ;  /* 0x0000000103087812 */ /* 0x000fe200078ec0ff */
[----:B------:R-:W0:Y:S01]  /*0730*/  LDC.64 R4, c[0x0][0x388] ;  /* 0x0000e200ff047b82 */ /* 0x000e220000000a00 */
[----:B------:R-:W-:Y:S02]  /*0740*/  IMAD.MOV.U32 R9, RZ, RZ, 0x3effffff ;  /* 0x3effffffff097424 */ /* 0x000fe400078e00ff */
[----:B------:R-:W-:Y:S01]  /*0750*/  FFMA R0, R7, R0, -0.0013887860113754868507 ;  /* 0xbab607ed07007423 */ /* 0x000fe20000000000 */
[----:B------:R-:W-:Y:S01]  /*0760*/  ISETP.NE.U32.AND P0, PT, R8, 0x1, PT ;  /* 0x000000010800780c */ /* 0x000fe20003f05070 */
[----:B------:R-:W-:Y:S01]  /*0770*/  IMAD.MOV.U32 R8, RZ, RZ, 0x3d2aaabb ;  /* 0x3d2aaabbff087424 */ /* 0x000fe200078e00ff */
[----:B------:R-:W-:Y:S02]  /*0780*/  LOP3.LUT P1, RZ, R3, 0x2, RZ, 0xc0, !PT ;  /* 0x0000000203ff7812 */ /* 0x000fe4000782c0ff */
[----:B------:R-:W-:-:S02]  /*0790*/  FSEL R0, R0, -0.00019574658654164522886, !P0 ;  /* 0xb94d415300007808 */ /* 0x000fc40004000000 */
[----:B------:R-:W-:Y:S02]  /*07a0*/  FSEL R8, R8, 0.0083327032625675201416, !P0 ;  /* 0x3c0885e408087808 */ /* 0x000fe40004000000 */
[----:B------:R-:W-:-:S03]  /*07b0*/  FSEL R3, -R9, -0.16666662693023681641, !P0 ;  /* 0xbe2aaaa809037808 */ /* 0x000fc60004000100 */
[----:B------:R-:W-:Y:S01]  /*07c0*/  FFMA R8, R7, R0, R8 ;  /* 0x0000000007087223 */ /* 0x000fe20000000008 */
[----:B------:R-:W-:-:S03]  /*07d0*/  FSEL R0, R6, 1, P0 ;  /* 0x3f80000006007808 */ /* 0x000fc60000000000 */
[C---:B------:R-:W-:Y:S02]  /*07e0*/  FFMA R3, R7.reuse, R8, R3 ;  /* 0x0000000807037223 */ /* 0x040fe40000000003 */
[----:B------:R-:W-:-:S04]  /*07f0*/  FFMA R7, R7, R0, RZ ;  /* 0x0000000007077223 */ /* 0x000fc800000000ff */
[----:B------:R-:W-:Y:S01]  /*0800*/  FFMA R3, R7, R3, R0 ;  /* 0x0000000307037223 */ /* 0x000fe20000000000 */
[----:B0-----:R-:W-:-:S04]  /*0810*/  IMAD.WIDE.U32 R4, R2, 0x4, R4 ;  /* 0x0000000402047825 */ /* 0x001fc800078e0004 */
[----:B------:R-:W-:-:S05]  /*0820*/  @P1 FADD R3, RZ, -R3 ;  /* 0x80000003ff031221 */ /* 0x000fca0000000000 */
[----:B------:R-:W-:Y:S01]  /*0830*/  STG.E desc[UR6][R4.64], R3 ;  /* 0x0000000304007986 */ /* 0x000fe2000c101906 */
[----:B------:R-:W-:Y:S05]  /*0840*/  EXIT ;  /* 0x000000000000794d */ /* 0x000fea0003800000 */
.L_x_5:
[----:B------:R-:W-:-:S00]  /*0850*/  BRA `(.L_x_5) ;  /* 0xfffffffc00fc7947 */ /* 0x000fc0000383ffff */
[----:B------:R-:W-:-:S00]  /*0860*/  NOP ;  /* 0x0000000000007918 */ /* 0x000fc00000000000 */
        /* <DEDUP_REMOVED lines=9> */
.L_x_6:


//--------------------- .nv.global.init           --------------------------
	.section	.nv.global.init,"aw",@progbits
	.align	4
.nv.global.init:
	.type		__cudart_i2opi_f,@object
	.size		__cudart_i2opi_f,(.L_0 - __cudart_i2opi_f)
__cudart_i2opi_f:
        /*0000*/ 	.byte	0x41, 0x90, 0x43, 0x3c, 0x99, 0x95, 0x62, 0xdb, 0xc0, 0xdd, 0x34, 0xf5, 0xd1, 0x57, 0x27, 0xfc
        /*0010*/ 	.byte	0x29, 0x15, 0x44, 0x4e, 0x6e, 0x83, 0xf9, 0xa2
.L_0:


//--------------------- .nv.shared.reserved.0     --------------------------
	.section	.nv.shared.reserved.0,"aw",@nobits
	.weak		__nv_reservedSMEM_offset_0_alias
	.size		__nv_reservedSMEM_offset_0_alias, 0, 64
	.other		__nv_reservedSMEM_offset_0_alias,@"STO_CUDA_RESERVED_SHARED STV_DEFAULT"
__nv_reservedSMEM_offset_0_alias:
	.zero		0
	.zero		64


//--------------------- .nv.constant0._Z3sinPfS_i --------------------------
	.section	.nv.constant0._Z3sinPfS_i,"a",@progbits
	.sectionflags	@""
	.align	4
.nv.constant0._Z3sinPfS_i:
	.zero		916


//--------------------- SYMBOLS --------------------------

	.type		.nv.reservedSmem.offset0,@object
	.size		.nv.reservedSmem.offset0,0x4
